//
// Generated by NVIDIA NVVM Compiler
//
// Compiler Build ID: CL-36424714
// Cuda compilation tools, release 13.0, V13.0.88
// Based on NVVM 20.0.0
//

.version 9.0
.target sm_100
.address_size 64

	// .globl	_Z6SharedPfS_S_iiiiii
// _ZZ6SharedPfS_S_iiiiiiE4ds_M has been demoted
// _ZZ6SharedPfS_S_iiiiiiE4ds_N has been demoted

.visible .entry _Z6SharedPfS_S_iiiiii(
	.param .u64 .ptr .align 1 _Z6SharedPfS_S_iiiiii_param_0,
	.param .u64 .ptr .align 1 _Z6SharedPfS_S_iiiiii_param_1,
	.param .u64 .ptr .align 1 _Z6SharedPfS_S_iiiiii_param_2,
	.param .u32 _Z6SharedPfS_S_iiiiii_param_3,
	.param .u32 _Z6SharedPfS_S_iiiiii_param_4,
	.param .u32 _Z6SharedPfS_S_iiiiii_param_5,
	.param .u32 _Z6SharedPfS_S_iiiiii_param_6,
	.param .u32 _Z6SharedPfS_S_iiiiii_param_7,
	.param .u32 _Z6SharedPfS_S_iiiiii_param_8
)
{
	.reg .pred 	%p<12>;
	.reg .b32 	%r<49>;
	.reg .b32 	%f<111>;
	.reg .b64 	%rd<13>;
	// demoted variable
	.shared .align 4 .b8 _ZZ6SharedPfS_S_iiiiiiE4ds_M[4096];
	// demoted variable
	.shared .align 4 .b8 _ZZ6SharedPfS_S_iiiiiiE4ds_N[4096];
	ld.param.u64 	%rd3, [_Z6SharedPfS_S_iiiiii_param_0];
	ld.param.u64 	%rd4, [_Z6SharedPfS_S_iiiiii_param_1];
	ld.param.u64 	%rd5, [_Z6SharedPfS_S_iiiiii_param_2];
	ld.param.u32 	%r24, [_Z6SharedPfS_S_iiiiii_param_3];
	ld.param.u32 	%r25, [_Z6SharedPfS_S_iiiiii_param_4];
	ld.param.u32 	%r26, [_Z6SharedPfS_S_iiiiii_param_5];
	ld.param.u32 	%r27, [_Z6SharedPfS_S_iiiiii_param_6];
	ld.param.u32 	%r28, [_Z6SharedPfS_S_iiiiii_param_7];
	ld.param.u32 	%r29, [_Z6SharedPfS_S_iiiiii_param_8];
	mov.u32 	%r30, %ctaid.x;
	mov.u32 	%r31, %ctaid.y;
	mov.u32 	%r44, %tid.x;
	mov.u32 	%r46, %tid.y;
	shl.b32 	%r32, %r31, 5;
	add.s32 	%r3, %r32, %r46;
	shl.b32 	%r4, %r30, 5;
	add.s32 	%r5, %r4, %r44;
	setp.lt.s32 	%p1, %r25, -30;
	mov.f32 	%f110, 0f00000000;
	@%p1 bra 	$L__BB0_7;
	add.s32 	%r33, %r25, -1;
	shr.s32 	%r34, %r33, 31;
	shr.u32 	%r35, %r34, 27;
	add.s32 	%r36, %r33, %r35;
	shr.s32 	%r37, %r36, 5;
	neg.s32 	%r48, %r37;
	shl.b32 	%r38, %r46, 7;
	mov.u32 	%r39, _ZZ6SharedPfS_S_iiiiiiE4ds_M;
	add.s32 	%r6, %r39, %r38;
	shl.b32 	%r40, %r44, 2;
	add.s32 	%r7, %r6, %r40;
	mov.u32 	%r41, _ZZ6SharedPfS_S_iiiiiiE4ds_N;
	add.s32 	%r9, %r41, %r40;
	add.s32 	%r8, %r9, %r38;
	mad.lo.s32 	%r42, %r46, %r27, %r44;
	add.s32 	%r47, %r42, %r4;
	shl.b32 	%r12, %r27, 5;
	mad.lo.s32 	%r45, %r25, %r3, %r44;
	cvta.to.global.u64 	%rd1, %rd3;
	cvta.to.global.u64 	%rd2, %rd4;
	mov.f32 	%f110, 0f00000000;
$L__BB0_2:
	setp.ge.s32 	%p2, %r3, %r24;
	setp.ge.s32 	%p3, %r44, %r25;
	mov.f32 	%f108, 0f00000000;
	or.pred  	%p4, %p2, %p3;
	@%p4 bra 	$L__BB0_4;
	mul.wide.s32 	%rd6, %r45, 4;
	add.s64 	%rd7, %rd1, %rd6;
	ld.global.f32 	%f108, [%rd7];
$L__BB0_4:
	setp.ge.s32 	%p5, %r5, %r27;
	st.shared.f32 	[%r7], %f108;
	setp.ge.s32 	%p6, %r46, %r26;
	mov.f32 	%f109, 0f00000000;
	or.pred  	%p7, %p5, %p6;
	@%p7 bra 	$L__BB0_6;
	mul.wide.s32 	%rd8, %r47, 4;
	add.s64 	%rd9, %rd2, %rd8;
	ld.global.f32 	%f109, [%rd9];
$L__BB0_6:
	st.shared.f32 	[%r8], %f109;
	bar.sync 	0;
	ld.shared.f32 	%f12, [%r6];
	ld.shared.f32 	%f13, [%r9];
	fma.rn.f32 	%f14, %f12, %f13, %f110;
	ld.shared.f32 	%f15, [%r6+4];
	ld.shared.f32 	%f16, [%r9+128];
	fma.rn.f32 	%f17, %f15, %f16, %f14;
	ld.shared.f32 	%f18, [%r6+8];
	ld.shared.f32 	%f19, [%r9+256];
	fma.rn.f32 	%f20, %f18, %f19, %f17;
	ld.shared.f32 	%f21, [%r6+12];
	ld.shared.f32 	%f22, [%r9+384];
	fma.rn.f32 	%f23, %f21, %f22, %f20;
	ld.shared.f32 	%f24, [%r6+16];
	ld.shared.f32 	%f25, [%r9+512];
	fma.rn.f32 	%f26, %f24, %f25, %f23;
	ld.shared.f32 	%f27, [%r6+20];
	ld.shared.f32 	%f28, [%r9+640];
	fma.rn.f32 	%f29, %f27, %f28, %f26;
	ld.shared.f32 	%f30, [%r6+24];
	ld.shared.f32 	%f31, [%r9+768];
	fma.rn.f32 	%f32, %f30, %f31, %f29;
	ld.shared.f32 	%f33, [%r6+28];
	ld.shared.f32 	%f34, [%r9+896];
	fma.rn.f32 	%f35, %f33, %f34, %f32;
	ld.shared.f32 	%f36, [%r6+32];
	ld.shared.f32 	%f37, [%r9+1024];
	fma.rn.f32 	%f38, %f36, %f37, %f35;
	ld.shared.f32 	%f39, [%r6+36];
	ld.shared.f32 	%f40, [%r9+1152];
	fma.rn.f32 	%f41, %f39, %f40, %f38;
	ld.shared.f32 	%f42, [%r6+40];
	ld.shared.f32 	%f43, [%r9+1280];
	fma.rn.f32 	%f44, %f42, %f43, %f41;
	ld.shared.f32 	%f45, [%r6+44];
	ld.shared.f32 	%f46, [%r9+1408];
	fma.rn.f32 	%f47, %f45, %f46, %f44;
	ld.shared.f32 	%f48, [%r6+48];
	ld.shared.f32 	%f49, [%r9+1536];
	fma.rn.f32 	%f50, %f48, %f49, %f47;
	ld.shared.f32 	%f51, [%r6+52];
	ld.shared.f32 	%f52, [%r9+1664];
	fma.rn.f32 	%f53, %f51, %f52, %f50;
	ld.shared.f32 	%f54, [%r6+56];
	ld.shared.f32 	%f55, [%r9+1792];
	fma.rn.f32 	%f56, %f54, %f55, %f53;
	ld.shared.f32 	%f57, [%r6+60];
	ld.shared.f32 	%f58, [%r9+1920];
	fma.rn.f32 	%f59, %f57, %f58, %f56;
	ld.shared.f32 	%f60, [%r6+64];
	ld.shared.f32 	%f61, [%r9+2048];
	fma.rn.f32 	%f62, %f60, %f61, %f59;
	ld.shared.f32 	%f63, [%r6+68];
	ld.shared.f32 	%f64, [%r9+2176];
	fma.rn.f32 	%f65, %f63, %f64, %f62;
	ld.shared.f32 	%f66, [%r6+72];
	ld.shared.f32 	%f67, [%r9+2304];
	fma.rn.f32 	%f68, %f66, %f67, %f65;
	ld.shared.f32 	%f69, [%r6+76];
	ld.shared.f32 	%f70, [%r9+2432];
	fma.rn.f32 	%f71, %f69, %f70, %f68;
	ld.shared.f32 	%f72, [%r6+80];
	ld.shared.f32 	%f73, [%r9+2560];
	fma.rn.f32 	%f74, %f72, %f73, %f71;
	ld.shared.f32 	%f75, [%r6+84];
	ld.shared.f32 	%f76, [%r9+2688];
	fma.rn.f32 	%f77, %f75, %f76, %f74;
	ld.shared.f32 	%f78, [%r6+88];
	ld.shared.f32 	%f79, [%r9+2816];
	fma.rn.f32 	%f80, %f78, %f79, %f77;
	ld.shared.f32 	%f81, [%r6+92];
	ld.shared.f32 	%f82, [%r9+2944];
	fma.rn.f32 	%f83, %f81, %f82, %f80;
	ld.shared.f32 	%f84, [%r6+96];
	ld.shared.f32 	%f85, [%r9+3072];
	fma.rn.f32 	%f86, %f84, %f85, %f83;
	ld.shared.f32 	%f87, [%r6+100];
	ld.shared.f32 	%f88, [%r9+3200];
	fma.rn.f32 	%f89, %f87, %f88, %f86;
	ld.shared.f32 	%f90, [%r6+104];
	ld.shared.f32 	%f91, [%r9+3328];
	fma.rn.f32 	%f92, %f90, %f91, %f89;
	ld.shared.f32 	%f93, [%r6+108];
	ld.shared.f32 	%f94, [%r9+3456];
	fma.rn.f32 	%f95, %f93, %f94, %f92;
	ld.shared.f32 	%f96, [%r6+112];
	ld.shared.f32 	%f97, [%r9+3584];
	fma.rn.f32 	%f98, %f96, %f97, %f95;
	ld.shared.f32 	%f99, [%r6+116];
	ld.shared.f32 	%f100, [%r9+3712];
	fma.rn.f32 	%f101, %f99, %f100, %f98;
	ld.shared.f32 	%f102, [%r6+120];
	ld.shared.f32 	%f103, [%r9+3840];
	fma.rn.f32 	%f104, %f102, %f103, %f101;
	ld.shared.f32 	%f105, [%r6+124];
	ld.shared.f32 	%f106, [%r9+3968];
	fma.rn.f32 	%f110, %f105, %f106, %f104;
	bar.sync 	0;
	add.s32 	%r48, %r48, 1;
	add.s32 	%r47, %r47, %r12;
	add.s32 	%r46, %r46, 32;
	add.s32 	%r45, %r45, 32;
	add.s32 	%r44, %r44, 32;
	setp.ne.s32 	%p8, %r48, 1;
	@%p8 bra 	$L__BB0_2;
$L__BB0_7:
	setp.ge.s32 	%p9, %r3, %r28;
	setp.ge.s32 	%p10, %r5, %r29;
	or.pred  	%p11, %p9, %p10;
	@%p11 bra 	$L__BB0_9;
	mad.lo.s32 	%r43, %r29, %r3, %r5;
	cvta.to.global.u64 	%rd10, %rd5;
	mul.wide.u32 	%rd11, %r43, 4;
	add.s64 	%rd12, %rd10, %rd11;
	st.global.f32 	[%rd12], %f110;
$L__BB0_9:
	ret;

}


// ===== COMPILED SASS (sm_100) =====

	.target	sm_100

	.elftype	@"ET_EXEC"


//--------------------- .note.nv.tkinfo           --------------------------
	.section	.note.nv.tkinfo,"",@"SHT_NOTE"
	.sectionflags	@"SHF_NOTE_NV_TKINFO"
	.tkinfo
        /*0018*/ 	.word	0x00000002
        /*0030*/ 	.string	""
        /*0030*/ 	.string	"ptxas"
        /*0030*/ 	.string	"Cuda compilation tools, release 13.0, V13.0.88"
        /*0030*/ 	.string	"Build cuda_13.0.r13.0/compiler.36424714_0"
        /*0030*/ 	.string	"-arch sm_100 -m 64 "



//--------------------- .note.nv.cuinfo           --------------------------
	.section	.note.nv.cuinfo,"",@"SHT_NOTE"
	.sectionflags	@"SHF_NOTE_NV_CUINFO"
        /*0018*/ 	.short	0x0002
        /*001a*/ 	.short	0x0064
        /*001c*/ 	.short	0x0082
	.zero		2


//--------------------- .nv.info                  --------------------------
	.section	.nv.info,"",@"SHT_CUDA_INFO"
	.align	4


	//----- nvinfo : EIATTR_REGCOUNT
	.align		4
        /*0000*/ 	.byte	0x04, 0x2f
        /*0002*/ 	.short	(.L_1 - .L_0)
	.align		4
.L_0:
        /*0004*/ 	.word	index@(_Z6SharedPfS_S_iiiiii)
        /*0008*/ 	.word	0x00000020


	//----- nvinfo : EIATTR_FRAME_SIZE
	.align		4
.L_1:
        /*000c*/ 	.byte	0x04, 0x11
        /*000e*/ 	.short	(.L_3 - .L_2)
	.align		4
.L_2:
        /*0010*/ 	.word	index@(_Z6SharedPfS_S_iiiiii)
        /*0014*/ 	.word	0x00000000


	//----- nvinfo : EIATTR_MIN_STACK_SIZE
	.align		4
.L_3:
        /*0018*/ 	.byte	0x04, 0x12
        /*001a*/ 	.short	(.L_5 - .L_4)
	.align		4
.L_4:
        /*001c*/ 	.word	index@(_Z6SharedPfS_S_iiiiii)
        /*0020*/ 	.word	0x00000000
.L_5:


//--------------------- .nv.compat                --------------------------
	.section	.nv.compat,"",@"SHT_CUDA_COMPAT_INFO"
	.align	4
        /*0000*/ 	.byte	0x02, 0x09, 0x00, 0x00, 0x02, 0x02, 0x01, 0x00, 0x02, 0x05, 0x05, 0x00, 0x03, 0x07, 0x01, 0x01
        /*0010*/ 	.byte	0x02, 0x03, 0x00, 0x00, 0x02, 0x06, 0x01, 0x00, 0x04, 0x0b, 0x08, 0x00, 0x09, 0x00, 0x00, 0x00
        /*0020*/ 	.byte	0x00, 0x00, 0x00, 0x00


//--------------------- .nv.info._Z6SharedPfS_S_iiiiii --------------------------
	.section	.nv.info._Z6SharedPfS_S_iiiiii,"",@"SHT_CUDA_INFO"
	.sectionflags	@""
	.align	4


	//----- nvinfo : EIATTR_CUDA_API_VERSION
	.align		4
        /*0000*/ 	.byte	0x04, 0x37
        /*0002*/ 	.short	(.L_7 - .L_6)
.L_6:
        /*0004*/ 	.word	0x00000082


	//----- nvinfo : EIATTR_KPARAM_INFO
	.align		4
.L_7:
        /*0008*/ 	.byte	0x04, 0x17
        /*000a*/ 	.short	(.L_9 - .L_8)
.L_8:
        /*000c*/ 	.word	0x00000000
        /*0010*/ 	.short	0x0008
        /*0012*/ 	.short	0x002c
        /*0014*/ 	.byte	0x00, 0xf0, 0x11, 0x00


	//----- nvinfo : EIATTR_KPARAM_INFO
	.align		4
.L_9:
        /*0018*/ 	.byte	0x04, 0x17
        /*001a*/ 	.short	(.L_11 - .L_10)
.L_10:
        /*001c*/ 	.word	0x00000000
        /*0020*/ 	.short	0x0007
        /*0022*/ 	.short	0x0028
        /*0024*/ 	.byte	0x00, 0xf0, 0x11, 0x00


	//----- nvinfo : EIATTR_KPARAM_INFO
	.align		4
.L_11:
        /*0028*/ 	.byte	0x04, 0x17
        /*002a*/ 	.short	(.L_13 - .L_12)
.L_12:
        /*002c*/ 	.word	0x00000000
        /*0030*/ 	.short	0x0006
        /*0032*/ 	.short	0x0024
        /*0034*/ 	.byte	0x00, 0xf0, 0x11, 0x00


	//----- nvinfo : EIATTR_KPARAM_INFO
	.align		4
.L_13:
        /*0038*/ 	.byte	0x04, 0x17
        /*003a*/ 	.short	(.L_15 - .L_14)
.L_14:
        /*003c*/ 	.word	0x00000000
        /*0040*/ 	.short	0x0005
        /*0042*/ 	.short	0x0020
        /*0044*/ 	.byte	0x00, 0xf0, 0x11, 0x00


	//----- nvinfo : EIATTR_KPARAM_INFO
	.align		4
.L_15:
        /*0048*/ 	.byte	0x04, 0x17
        /*004a*/ 	.short	(.L_17 - .L_16)
.L_16:
        /*004c*/ 	.word	0x00000000
        /*0050*/ 	.short	0x0004
        /*0052*/ 	.short	0x001c
        /*0054*/ 	.byte	0x00, 0xf0, 0x11, 0x00


	//----- nvinfo : EIATTR_KPARAM_INFO
	.align		4
.L_17:
        /*0058*/ 	.byte	0x04, 0x17
        /*005a*/ 	.short	(.L_19 - .L_18)
.L_18:
        /*005c*/ 	.word	0x00000000
        /*0060*/ 	.short	0x0003
        /*0062*/ 	.short	0x0018
        /*0064*/ 	.byte	0x00, 0xf0, 0x11, 0x00


	//----- nvinfo : EIATTR_KPARAM_INFO
	.align		4
.L_19:
        /*0068*/ 	.byte	0x04, 0x17
        /*006a*/ 	.short	(.L_21 - .L_20)
.L_20:
        /*006c*/ 	.word	0x00000000
        /*0070*/ 	.short	0x0002
        /*0072*/ 	.short	0x0010
        /*0074*/ 	.byte	0x00, 0xf5, 0x21, 0x00


	//----- nvinfo : EIATTR_KPARAM_INFO
	.align		4
.L_21:
        /*0078*/ 	.byte	0x04, 0x17
        /*007a*/ 	.short	(.L_23 - .L_22)
.L_22:
        /*007c*/ 	.word	0x00000000
        /*0080*/ 	.short	0x0001
        /*0082*/ 	.short	0x0008
        /*0084*/ 	.byte	0x00, 0xf5, 0x21, 0x00


	//----- nvinfo : EIATTR_KPARAM_INFO
	.align		4
.L_23:
        /*0088*/ 	.byte	0x04, 0x17
        /*008a*/ 	.short	(.L_25 - .L_24)
.L_24:
        /*008c*/ 	.word	0x00000000
        /*0090*/ 	.short	0x0000
        /*0092*/ 	.short	0x0000
        /*0094*/ 	.byte	0x00, 0xf5, 0x21, 0x00


	//----- nvinfo : EIATTR_SPARSE_MMA_MASK
	.align		4
.L_25:
        /*0098*/ 	.byte	0x03, 0x50
        /*009a*/ 	.short	0x0000


	//----- nvinfo : EIATTR_MAXREG_COUNT
	.align		4
        /*009c*/ 	.byte	0x03, 0x1b
        /*009e*/ 	.short	0x00ff


	//----- nvinfo : EIATTR_NUM_BARRIERS
	.align		4
        /*00a0*/ 	.byte	0x02, 0x4c
        /*00a2*/ 	.byte	0x01
	.zero		1


	//----- nvinfo : EIATTR_MERCURY_ISA_VERSION
	.align		4
        /*00a4*/ 	.byte	0x03, 0x5f
        /*00a6*/ 	.short	0x0101


	//----- nvinfo : EIATTR_VRC_CTA_INIT_COUNT
	.align		4
        /*00a8*/ 	.byte	0x02, 0x4a
	.zero		1
	.zero		1


	//----- nvinfo : EIATTR_EXIT_INSTR_OFFSETS
	.align		4
        /*00ac*/ 	.byte	0x04, 0x1c
        /*00ae*/ 	.short	(.L_27 - .L_26)


	//   ....[0]....
.L_26:
        /*00b0*/ 	.word	0x00000830


	//   ....[1]....
        /*00b4*/ 	.word	0x00000880


	//----- nvinfo : EIATTR_CBANK_PARAM_SIZE
	.align		4
.L_27:
        /*00b8*/ 	.byte	0x03, 0x19
        /*00ba*/ 	.short	0x0030


	//----- nvinfo : EIATTR_PARAM_CBANK
	.align		4
        /*00bc*/ 	.byte	0x04, 0x0a
        /*00be*/ 	.short	(.L_29 - .L_28)
	.align		4
.L_28:
        /*00c0*/ 	.word	index@(.nv.constant0._Z6SharedPfS_S_iiiiii)
        /*00c4*/ 	.short	0x0380
        /*00c6*/ 	.short	0x0030


	//----- nvinfo : EIATTR_SW_WAR
	.align		4
.L_29:
        /*00c8*/ 	.byte	0x04, 0x36
        /*00ca*/ 	.short	(.L_31 - .L_30)
.L_30:
        /*00cc*/ 	.word	0x00000008
.L_31:


//--------------------- .nv.callgraph             --------------------------
	.section	.nv.callgraph,"",@"SHT_CUDA_CALLGRAPH"
	.align	4
	.sectionentsize	8
	.align		4
        /*0000*/ 	.word	0x00000000
	.align		4
        /*0004*/ 	.word	0xffffffff
	.align		4
        /*0008*/ 	.word	0x00000000
	.align		4
        /*000c*/ 	.word	0xfffffffe
	.align		4
        /*0010*/ 	.word	0x00000000
	.align		4
        /*0014*/ 	.word	0xfffffffd
	.align		4
        /*0018*/ 	.word	0x00000000
	.align		4
        /*001c*/ 	.word	0xfffffffc


//--------------------- .text._Z6SharedPfS_S_iiiiii --------------------------
	.section	.text._Z6SharedPfS_S_iiiiii,"ax",@progbits
	.align	128
        .global         _Z6SharedPfS_S_iiiiii
        .type           _Z6SharedPfS_S_iiiiii,@function
        .size           _Z6SharedPfS_S_iiiiii,(.L_x_3 - _Z6SharedPfS_S_iiiiii)
        .other          _Z6SharedPfS_S_iiiiii,@"STO_CUDA_ENTRY STV_DEFAULT"
_Z6SharedPfS_S_iiiiii:
.text._Z6SharedPfS_S_iiiiii:
[----:B------:R-:W-:Y:S01]  /*0000*/  LDC R1, c[0x0][0x37c] ;  /* 0x0000df00ff017b82 */ /* 0x000fe20000000800 */
[----:B------:R-:W0:Y:S01]  /*0010*/  S2R R19, SR_CTAID.Y ;  /* 0x0000000000137919 */ /* 0x000e220000002600 */
[----:B------:R-:W1:Y:S01]  /*0020*/  LDCU UR9, c[0x0][0x39c] ;  /* 0x00007380ff0977ac */ /* 0x000e620008000800 */
[----:B------:R-:W-:Y:S01]  /*0030*/  HFMA2 R23, -RZ, RZ, 0, 0 ;  /* 0x00000000ff177431 */ /* 0x000fe200000001ff */
[----:B------:R-:W0:Y:S01]  /*0040*/  S2R R17, SR_TID.Y ;  /* 0x0000000000117919 */ /* 0x000e220000002200 */
[----:B------:R-:W2:Y:S01]  /*0050*/  LDCU.64 UR10, c[0x0][0x358] ;  /* 0x00006b00ff0a77ac */ /* 0x000ea20008000a00 */
[----:B------:R-:W3:Y:S01]  /*0060*/  S2R R3, SR_CTAID.X ;  /* 0x0000000000037919 */ /* 0x000ee20000002500 */
[----:B------:R-:W3:Y:S01]  /*0070*/  S2R R18, SR_TID.X ;  /* 0x0000000000127919 */ /* 0x000ee20000002100 */
[----:B-1----:R-:W-:Y:S01]  /*0080*/  UISETP.GE.AND UP0, UPT, UR9, -0x1e, UPT ;  /* 0xffffffe20900788c */ /* 0x002fe2000bf06270 */
[----:B0-----:R-:W-:Y:S02]  /*0090*/  LEA R19, R19, R17, 0x5 ;  /* 0x0000001113137211 */ /* 0x001fe400078e28ff */
[----:B---3--:R-:W-:-:S06]  /*00a0*/  LEA R20, R3, R18, 0x5 ;  /* 0x0000001203147211 */ /* 0x008fcc00078e28ff */
[----:B--2---:R-:W-:Y:S05]  /*00b0*/  BRA.U !UP0, `(.L_x_0) ;  /* 0x0000000508d07547 */ /* 0x004fea000b800000 */
[----:B------:R-:W0:Y:S01]  /*00c0*/  S2UR UR7, SR_CgaCtaId ;  /* 0x00000000000779c3 */ /* 0x000e220000008800 */
[----:B------:R-:W1:Y:S01]  /*00d0*/  LDCU UR12, c[0x0][0x3a4] ;  /* 0x00007480ff0c77ac */ /* 0x000e620008000800 */
[----:B------:R-:W-:Y:S01]  /*00e0*/  MOV R23, RZ ;  /* 0x000000ff00177202 */ /* 0x000fe20000000f00 */
[----:B------:R-:W-:Y:S01]  /*00f0*/  IMAD R7, R19, UR9, R18 ;  /* 0x0000000913077c24 */ /* 0x000fe2000f8e0212 */
[----:B------:R-:W-:Y:S01]  /*0100*/  UMOV UR6, 0x400 ;  /* 0x0000040000067882 */ /* 0x000fe20000000000 */
[----:B------:R-:W-:-:S03]  /*0110*/  UIADD3 UR4, UPT, UPT, UR9, -0x1, URZ ;  /* 0xffffffff09047890 */ /* 0x000fc6000fffe0ff */
[----:B------:R-:W2:Y:S01]  /*0120*/  LDC.64 R4, c[0x0][0x3a0] ;  /* 0x0000e800ff047b82 */ /* 0x000ea20000000a00 */
[----:B------:R-:W3:Y:S01]  /*0130*/  LDCU.64 UR14, c[0x0][0x398] ;  /* 0x00007300ff0e77ac */ /* 0x000ee20008000a00 */
[----:B------:R-:W-:-:S04]  /*0140*/  USHF.R.S32.HI UR5, URZ, 0x1f, UR4 ;  /* 0x0000001fff057899 */ /* 0x000fc80008011404 */
[----:B------:R-:W-:Y:S01]  /*0150*/  ULEA.HI UR5, UR5, UR4, URZ, 0x5 ;  /* 0x0000000405057291 */ /* 0x000fe2000f8f28ff */
[----:B-1----:R-:W-:-:S03]  /*0160*/  IMAD R16, R17, UR12, R18 ;  /* 0x0000000c11107c24 */ /* 0x002fc6000f8e0212 */
[----:B------:R-:W-:Y:S02]  /*0170*/  USHF.R.S32.HI UR5, URZ, 0x5, UR5 ;  /* 0x00000005ff057899 */ /* 0x000fe40008011405 */
[----:B0-----:R-:W-:Y:S01]  /*0180*/  ULEA UR8, UR7, UR6, 0x18 ;  /* 0x0000000607087291 */ /* 0x001fe2000f8ec0ff */
[----:B------:R-:W-:Y:S01]  /*0190*/  LEA R16, R3, R16, 0x5 ;  /* 0x0000001003107211 */ /* 0x000fe200078e28ff */
[----:B------:R-:W-:Y:S02]  /*01a0*/  UIADD3 UR6, UPT, UPT, UR6, 0x1000, URZ ;  /* 0x0000100006067890 */ /* 0x000fe4000fffe0ff */
[----:B------:R-:W-:Y:S02]  /*01b0*/  UIADD3 UR5, UPT, UPT, -UR5, URZ, URZ ;  /* 0x000000ff05057290 */ /* 0x000fe4000fffe1ff */
[----:B------:R-:W-:Y:S01]  /*01c0*/  ULEA UR6, UR7, UR6, 0x18 ;  /* 0x0000000607067291 */ /* 0x000fe2000f8ec0ff */
[----:B------:R-:W-:-:S04]  /*01d0*/  LEA R6, R17, UR8, 0x7 ;  /* 0x0000000811067c11 */ /* 0x000fc8000f8e38ff */
[C---:B------:R-:W-:Y:S02]  /*01e0*/  LEA R3, R18.reuse, R6, 0x2 ;  /* 0x0000000612037211 */ /* 0x040fe400078e10ff */
[----:B------:R-:W-:-:S04]  /*01f0*/  LEA R2, R18, UR6, 0x2 ;  /* 0x0000000612027c11 */ /* 0x000fc8000f8e10ff */
[----:B---3--:R-:W-:-:S07]  /*0200*/  LEA R0, R17, R2, 0x7 ;  /* 0x0000000211007211 */ /* 0x008fce00078e38ff */
.L_x_1:
[----:B------:R-:W-:Y:S01]  /*0210*/  ISETP.GE.AND P1, PT, R18, UR15, PT ;  /* 0x0000000f12007c0c */ /* 0x000fe2000bf26270 */
[----:B------:R-:W-:Y:S01]  /*0220*/  HFMA2 R29, -RZ, RZ, 0, 0 ;  /* 0x00000000ff1d7431 */ /* 0x000fe200000001ff */
[----:B--2---:R-:W-:Y:S02]  /*0230*/  ISETP.GE.AND P0, PT, R17, R4, PT ;  /* 0x000000041100720c */ /* 0x004fe40003f06270 */
[----:B------:R-:W-:Y:S02]  /*0240*/  ISETP.GE.OR P1, PT, R19, UR14, P1 ;  /* 0x0000000e13007c0c */ /* 0x000fe40008f26670 */
[----:B------:R-:W-:Y:S02]  /*0250*/  ISETP.GE.OR P0, PT, R20, R5, P0 ;  /* 0x000000051400720c */ /* 0x000fe40000706670 */
[----:B------:R-:W-:-:S09]  /*0260*/  MOV R22, RZ ;  /* 0x000000ff00167202 */ /* 0x000fd20000000f00 */
[----:B------:R-:W0:Y:S08]  /*0270*/  @!P1 LDC.64 R10, c[0x0][0x380] ;  /* 0x0000e000ff0a9b82 */ /* 0x000e300000000a00 */
[----:B------:R-:W1:Y:S01]  /*0280*/  @!P0 LDC.64 R8, c[0x0][0x388] ;  /* 0x0000e200ff088b82 */ /* 0x000e620000000a00 */
[----:B0-----:R-:W-:-:S05]  /*0290*/  @!P1 IMAD.WIDE R10, R7, 0x4, R10 ;  /* 0x00000004070a9825 */ /* 0x001fca00078e020a */
[----:B------:R-:W2:Y:S01]  /*02a0*/  @!P1 LDG.E R22, desc[UR10][R10.64] ;  /* 0x0000000a0a169981 */ /* 0x000ea2000c1e1900 */
[----:B-1----:R-:W-:-:S05]  /*02b0*/  @!P0 IMAD.WIDE R24, R16, 0x4, R8 ;  /* 0x0000000410188825 */ /* 0x002fca00078e0208 */
[----:B------:R-:W3:Y:S01]  /*02c0*/  @!P0 LDG.E R29, desc[UR10][R24.64] ;  /* 0x0000000a181d8981 */ /* 0x000ee2000c1e1900 */
[----:B------:R-:W-:-:S04]  /*02d0*/  UIADD3 UR5, UPT, UPT, UR5, 0x1, URZ ;  /* 0x0000000105057890 */ /* 0x000fc8000fffe0ff */
[----:B------:R-:W-:Y:S01]  /*02e0*/  UISETP.NE.AND UP0, UPT, UR5, 0x1, UPT ;  /* 0x000000010500788c */ /* 0x000fe2000bf05270 */
[----:B--2---:R-:W-:Y:S04]  /*02f0*/  STS [R3], R22 ;  /* 0x0000001603007388 */ /* 0x004fe80000000800 */
[----:B---3--:R-:W-:Y:S01]  /*0300*/  STS [R0], R29 ;  /* 0x0000001d00007388 */ /* 0x008fe20000000800 */
[----:B------:R-:W-:Y:S06]  /*0310*/  BAR.SYNC.DEFER_BLOCKING 0x0 ;  /* 0x0000000000007b1d */ /* 0x000fec0000010000 */
[----:B------:R-:W-:Y:S04]  /*0320*/  LDS R26, [R2] ;  /* 0x00000000021a7984 */ /* 0x000fe80000000800 */
[----:B------:R-:W0:Y:S04]  /*0330*/  LDS.128 R12, [R6] ;  /* 0x00000000060c7984 */ /* 0x000e280000000c00 */
[----:B------:R-:W1:Y:S04]  /*0340*/  LDS R25, [R2+0x80] ;  /* 0x0000800002197984 */ /* 0x000e680000000800 */
[----:B------:R-:W2:Y:S04]  /*0350*/  LDS R27, [R2+0x100] ;  /* 0x00010000021b7984 */ /* 0x000ea80000000800 */
[----:B------:R-:W3:Y:S04]  /*0360*/  LDS R28, [R2+0x180] ;  /* 0x00018000021c7984 */ /* 0x000ee80000000800 */
[----:B------:R-:W-:Y:S04]  /*0370*/  LDS R21, [R2+0x200] ;  /* 0x0002000002157984 */ /* 0x000fe80000000800 */
[----:B------:R-:W4:Y:S04]  /*0380*/  LDS.128 R8, [R6+0x10] ;  /* 0x0000100006087984 */ /* 0x000f280000000c00 */
[----:B------:R-:W5:Y:S04]  /*0390*/  LDS R22, [R2+0x280] ;  /* 0x0002800002167984 */ /* 0x000f680000000800 */
[----:B------:R-:W-:Y:S01]  /*03a0*/  LDS R24, [R2+0x480] ;  /* 0x0004800002187984 */ /* 0x000fe20000000800 */
[----:B0-----:R-:W-:-:S03]  /*03b0*/  FFMA R12, R12, R26, R23 ;  /* 0x0000001a0c0c7223 */ /* 0x001fc60000000017 */
[----:B------:R-:W0:Y:S04]  /*03c0*/  LDS R23, [R2+0x300] ;  /* 0x0003000002177984 */ /* 0x000e280000000800 */
[----:B------:R-:W0:Y:S01]  /*03d0*/  LDS R26, [R2+0x380] ;  /* 0x00038000021a7984 */ /* 0x000e220000000800 */
[----:B-1----:R-:W-:-:S03]  /*03e0*/  FFMA R12, R25, R13, R12 ;  /* 0x0000000d190c7223 */ /* 0x002fc6000000000c */
[----:B------:R-:W-:Y:S01]  /*03f0*/  LDS R25, [R2+0x400] ;  /* 0x0004000002197984 */ /* 0x000fe20000000800 */
[----:B--2---:R-:W-:-:S04]  /*0400*/  FFMA R27, R27, R14, R12 ;  /* 0x0000000e1b1b7223 */ /* 0x004fc8000000000c */
[----:B---3--:R-:W-:Y:S02]  /*0410*/  FFMA R27, R28, R15, R27 ;  /* 0x0000000f1c1b7223 */ /* 0x008fe4000000001b */
[----:B------:R-:W1:Y:S02]  /*0420*/  LDS.128 R12, [R6+0x20] ;  /* 0x00002000060c7984 */ /* 0x000e640000000c00 */
[----:B----4-:R-:W-:Y:S02]  /*0430*/  FFMA R21, R8, R21, R27 ;  /* 0x0000001508157223 */ /* 0x010fe4000000001b */
[----:B------:R-:W-:Y:S02]  /*0440*/  LDS R28, [R2+0x580] ;  /* 0x00058000021c7984 */ /* 0x000fe40000000800 */
[----:B-----5:R-:W-:Y:S02]  /*0450*/  FFMA R22, R22, R9, R21 ;  /* 0x0000000916167223 */ /* 0x020fe40000000015 */
[----:B------:R-:W2:Y:S02]  /*0460*/  LDS R21, [R2+0x500] ;  /* 0x0005000002157984 */ /* 0x000ea40000000800 */
[----:B0-----:R-:W-:-:S02]  /*0470*/  FFMA R23, R23, R10, R22 ;  /* 0x0000000a17177223 */ /* 0x001fc40000000016 */
[----:B------:R-:W-:Y:S02]  /*0480*/  LDS R22, [R2+0x680] ;  /* 0x0006800002167984 */ /* 0x000fe40000000800 */
[----:B------:R-:W-:Y:S02]  /*0490*/  FFMA R27, R26, R11, R23 ;  /* 0x0000000b1a1b7223 */ /* 0x000fe40000000017 */
[----:B------:R-:W-:Y:S04]  /*04a0*/  LDS R23, [R2+0x600] ;  /* 0x0006000002177984 */ /* 0x000fe80000000800 */
[----:B------:R-:W0:Y:S04]  /*04b0*/  LDS.128 R8, [R6+0x30] ;  /* 0x0000300006087984 */ /* 0x000e280000000c00 */
[----:B------:R-:W-:Y:S01]  /*04c0*/  LDS R26, [R2+0x780] ;  /* 0x00078000021a7984 */ /* 0x000fe20000000800 */
[----:B-1----:R-:W-:-:S04]  /*04d0*/  FFMA R25, R12, R25, R27 ;  /* 0x000000190c197223 */ /* 0x002fc8000000001b */
[----:B------:R-:W-:Y:S02]  /*04e0*/  FFMA R24, R24, R13, R25 ;  /* 0x0000000d18187223 */ /* 0x000fe40000000019 */
[----:B------:R-:W1:Y:S02]  /*04f0*/  LDS R25, [R2+0x700] ;  /* 0x0007000002197984 */ /* 0x000e640000000800 */
[----:B--2---:R-:W-:Y:S02]  /*0500*/  FFMA R21, R21, R14, R24 ;  /* 0x0000000e15157223 */ /* 0x004fe40000000018 */
[----:B------:R-:W-:Y:S02]  /*0510*/  LDS R24, [R2+0x880] ;  /* 0x0008800002187984 */ /* 0x000fe40000000800 */
[----:B------:R-:W-:Y:S02]  /*0520*/  FFMA R27, R28, R15, R21 ;  /* 0x0000000f1c1b7223 */ /* 0x000fe40000000015 */
[----:B------:R-:W-:Y:S04]  /*0530*/  LDS R21, [R2+0x800] ;  /* 0x0008000002157984 */ /* 0x000fe80000000800 */
[----:B------:R-:W2:Y:S04]  /*0540*/  LDS.128 R12, [R6+0x40] ;  /* 0x00004000060c7984 */ /* 0x000ea80000000c00 */
[----:B------:R-:W-:Y:S01]  /*0550*/  LDS R28, [R2+0x980] ;  /* 0x00098000021c7984 */ /* 0x000fe20000000800 */
[----:B0-----:R-:W-:-:S03]  /*0560*/  FFMA R23, R8, R23, R27 ;  /* 0x0000001708177223 */ /* 0x001fc6000000001b */
[----:B------:R-:W0:Y:S01]  /*0570*/  LDS R27, [R2+0x900] ;  /* 0x00090000021b7984 */ /* 0x000e220000000800 */
[----:B------:R-:W-:-:S03]  /*0580*/  FFMA R22, R22, R9, R23 ;  /* 0x0000000916167223 */ /* 0x000fc60000000017 */
[----:B------:R-:W-:Y:S01]  /*0590*/  LDS R23, [R2+0xa00] ;  /* 0x000a000002177984 */ /* 0x000fe20000000800 */
[----:B-1----:R-:W-:-:S03]  /*05a0*/  FFMA R25, R25, R10, R22 ;  /* 0x0000000a19197223 */ /* 0x002fc60000000016 */
[----:B------:R-:W-:Y:S01]  /*05b0*/  LDS R22, [R2+0xa80] ;  /* 0x000a800002167984 */ /* 0x000fe20000000800 */
[----:B------:R-:W-:-:S03]  /*05c0*/  FFMA R25, R26, R11, R25 ;  /* 0x0000000b1a197223 */ /* 0x000fc60000000019 */
[----:B------:R-:W1:Y:S04]  /*05d0*/  LDS.128 R8, [R6+0x50] ;  /* 0x0000500006087984 */ /* 0x000e680000000c00 */
[----:B------:R-:W-:Y:S01]  /*05e0*/  LDS R26, [R2+0xb80] ;  /* 0x000b8000021a7984 */ /* 0x000fe20000000800 */
[----:B--2---:R-:W-:-:S03]  /*05f0*/  FFMA R21, R12, R21, R25 ;  /* 0x000000150c157223 */ /* 0x004fc60000000019 */
[----:B------:R-:W-:Y:S01]  /*0600*/  LDS R25, [R2+0xc00] ;  /* 0x000c000002197984 */ /* 0x000fe20000000800 */
[----:B------:R-:W-:-:S03]  /*0610*/  FFMA R24, R24, R13, R21 ;  /* 0x0000000d18187223 */ /* 0x000fc60000000015 */
[----:B------:R-:W2:Y:S01]  /*0620*/  LDS R21, [R2+0xb00] ;  /* 0x000b000002157984 */ /* 0x000ea20000000800 */
[----:B0-----:R-:W-:-:S03]  /*0630*/  FFMA R27, R27, R14, R24 ;  /* 0x0000000e1b1b7223 */ /* 0x001fc60000000018 */
[----:B------:R-:W-:Y:S01]  /*0640*/  LDS R24, [R2+0xc80] ;  /* 0x000c800002187984 */ /* 0x000fe20000000800 */
[----:B------:R-:W-:-:S03]  /*0650*/  FFMA R27, R28, R15, R27 ;  /* 0x0000000f1c1b7223 */ /* 0x000fc6000000001b */
[----:B------:R-:W0:Y:S04]  /*0660*/  LDS.128 R12, [R6+0x60] ;  /* 0x00006000060c7984 */ /* 0x000e280000000c00 */
[----:B------:R-:W-:Y:S01]  /*0670*/  LDS R28, [R2+0xf00] ;  /* 0x000f0000021c7984 */ /* 0x000fe20000000800 */
[----:B-1----:R-:W-:-:S04]  /*0680*/  FFMA R23, R8, R23, R27 ;  /* 0x0000001708177223 */ /* 0x002fc8000000001b */
[----:B------:R-:W-:Y:S02]  /*0690*/  FFMA R22, R22, R9, R23 ;  /* 0x0000000916167223 */ /* 0x000fe40000000017 */
[----:B------:R-:W1:Y:S02]  /*06a0*/  LDS R23, [R2+0xd00] ;  /* 0x000d000002177984 */ /* 0x000e640000000800 */
[----:B--2---:R-:W-:Y:S02]  /*06b0*/  FFMA R21, R21, R10, R22 ;  /* 0x0000000a15157223 */ /* 0x004fe40000000016 */
[----:B------:R-:W2:Y:S02]  /*06c0*/  LDS R22, [R2+0xd80] ;  /* 0x000d800002167984 */ /* 0x000ea40000000800 */
[----:B------:R-:W-:Y:S02]  /*06d0*/  FFMA R27, R26, R11, R21 ;  /* 0x0000000b1a1b7223 */ /* 0x000fe40000000015 */
[----:B------:R-:W-:Y:S04]  /*06e0*/  LDS R21, [R2+0xe00] ;  /* 0x000e000002157984 */ /* 0x000fe80000000800 */
[----:B------:R-:W3:Y:S01]  /*06f0*/  LDS.128 R8, [R6+0x70] ;  /* 0x0000700006087984 */ /* 0x000ee20000000c00 */
[----:B0-----:R-:W-:-:S03]  /*0700*/  FFMA R25, R12, R25, R27 ;  /* 0x000000190c197223 */ /* 0x001fc6000000001b */
[----:B------:R-:W0:Y:S01]  /*0710*/  LDS R12, [R2+0xe80] ;  /* 0x000e8000020c7984 */ /* 0x000e220000000800 */
[----:B------:R-:W-:-:S03]  /*0720*/  FFMA R26, R24, R13, R25 ;  /* 0x0000000d181a7223 */ /* 0x000fc60000000019 */
[----:B------:R-:W4:Y:S01]  /*0730*/  LDS R24, [R2+0xf80] ;  /* 0x000f800002187984 */ /* 0x000f220000000800 */
[----:B-1----:R-:W-:-:S04]  /*0740*/  FFMA R23, R23, R14, R26 ;  /* 0x0000000e17177223 */ /* 0x002fc8000000001a */
[----:B--2---:R-:W-:-:S04]  /*0750*/  FFMA R15, R22, R15, R23 ;  /* 0x0000000f160f7223 */ /* 0x004fc80000000017 */
[----:B---3--:R-:W-:Y:S01]  /*0760*/  FFMA R15, R8, R21, R15 ;  /* 0x00000015080f7223 */ /* 0x008fe2000000000f */
[----:B------:R-:W-:-:S03]  /*0770*/  IADD3 R17, PT, PT, R17, 0x20, RZ ;  /* 0x0000002011117810 */ /* 0x000fc60007ffe0ff */
[----:B0-----:R-:W-:-:S04]  /*0780*/  FFMA R9, R12, R9, R15 ;  /* 0x000000090c097223 */ /* 0x001fc8000000000f */
[----:B------:R-:W-:Y:S01]  /*0790*/  FFMA R9, R28, R10, R9 ;  /* 0x0000000a1c097223 */ /* 0x000fe20000000009 */
[----:B------:R-:W-:Y:S02]  /*07a0*/  IADD3 R18, PT, PT, R18, 0x20, RZ ;  /* 0x0000002012127810 */ /* 0x000fe40007ffe0ff */
[----:B------:R-:W-:Y:S01]  /*07b0*/  IADD3 R7, PT, PT, R7, 0x20, RZ ;  /* 0x0000002007077810 */ /* 0x000fe20007ffe0ff */
[----:B----4-:R-:W-:Y:S01]  /*07c0*/  FFMA R23, R24, R11, R9 ;  /* 0x0000000b18177223 */ /* 0x010fe20000000009 */
[----:B------:R-:W-:Y:S01]  /*07d0*/  LEA R16, R5, R16, 0x5 ;  /* 0x0000001005107211 */ /* 0x000fe200078e28ff */
[----:B------:R-:W-:Y:S06]  /*07e0*/  BAR.SYNC.DEFER_BLOCKING 0x0 ;  /* 0x0000000000007b1d */ /* 0x000fec0000010000 */
[----:B------:R-:W-:Y:S05]  /*07f0*/  BRA.U UP0, `(.L_x_1) ;  /* 0xfffffff900847547 */ /* 0x000fea000b83ffff */
.L_x_0:
[----:B------:R-:W0:Y:S02]  /*0800*/  LDCU.64 UR4, c[0x0][0x3a8] ;  /* 0x00007500ff0477ac */ /* 0x000e240008000a00 */
[----:B0-----:R-:W-:-:S04]  /*0810*/  ISETP.GE.AND P0, PT, R20, UR5, PT ;  /* 0x0000000514007c0c */ /* 0x001fc8000bf06270 */
[----:B------:R-:W-:-:S13]  /*0820*/  ISETP.GE.OR P0, PT, R19, UR4, P0 ;  /* 0x0000000413007c0c */ /* 0x000fda0008706670 */
[----:B------:R-:W-:Y:S05]  /*0830*/  @P0 EXIT ;  /* 0x000000000000094d */ /* 0x000fea0003800000 */
[----:B------:R-:W0:Y:S01]  /*0840*/  LDC.64 R2, c[0x0][0x390] ;  /* 0x0000e400ff027b82 */ /* 0x000e220000000a00 */
[----:B------:R-:W-:-:S04]  /*0850*/  IMAD R19, R19, UR5, R20 ;  /* 0x0000000513137c24 */ /* 0x000fc8000f8e0214 */
[----:B0-----:R-:W-:-:S05]  /*0860*/  IMAD.WIDE.U32 R2, R19, 0x4, R2 ;  /* 0x0000000413027825 */ /* 0x001fca00078e0002 */
[----:B------:R-:W-:Y:S01]  /*0870*/  STG.E desc[UR10][R2.64], R23 ;  /* 0x0000001702007986 */ /* 0x000fe2000c10190a */
[----:B------:R-:W-:Y:S05]  /*0880*/  EXIT ;  /* 0x000000000000794d */ /* 0x000fea0003800000 */
.L_x_2:
[----:B------:R-:W-:-:S00]  /*0890*/  BRA `(.L_x_2) ;  /* 0xfffffffc00fc7947 */ /* 0x000fc0000383ffff */
[----:B------:R-:W-:-:S00]  /*08a0*/  NOP ;  /* 0x0000000000007918 */ /* 0x000fc00000000000 */
        /* <DEDUP_REMOVED lines=13> */
.L_x_3:


//--------------------- .nv.shared._Z6SharedPfS_S_iiiiii --------------------------
	.section	.nv.shared._Z6SharedPfS_S_iiiiii,"aw",@nobits
	.sectionflags	@""
	.align	4
.nv.shared._Z6SharedPfS_S_iiiiii:
	.zero		9216


//--------------------- .nv.shared.reserved.0     --------------------------
	.section	.nv.shared.reserved.0,"aw",@nobits
	.weak		__nv_reservedSMEM_offset_0_alias
	.size		__nv_reservedSMEM_offset_0_alias, 0, 64
	.other		__nv_reservedSMEM_offset_0_alias,@"STO_CUDA_RESERVED_SHARED STV_DEFAULT"
__nv_reservedSMEM_offset_0_alias:
	.zero		0
	.zero		64


//--------------------- .nv.constant0._Z6SharedPfS_S_iiiiii --------------------------
	.section	.nv.constant0._Z6SharedPfS_S_iiiiii,"a",@progbits
	.sectionflags	@""
	.align	4
.nv.constant0._Z6SharedPfS_S_iiiiii:
	.zero		944


//--------------------- SYMBOLS --------------------------

	.type		.nv.reservedSmem.offset0,@object
	.size		.nv.reservedSmem.offset0,0x4
	.type		.nv.reservedSmem.cap,@object
	.size		.nv.reservedSmem.cap,0x4
